//
// Generated by NVIDIA NVVM Compiler
//
// Compiler Build ID: CL-36424714
// Cuda compilation tools, release 13.0, V13.0.88
// Based on NVVM 20.0.0
//

.version 9.0
.target sm_100
.address_size 64

	// .globl	_Z8cgkernelP18cusparseSpMatDescrS0_PdS1_id
.extern .func  (.param .b32 func_retval0) vprintf
(
	.param .b64 vprintf_param_0,
	.param .b64 vprintf_param_1
)
;
.global .align 1 .b8 $str[12] = {72, 101, 108, 108, 111, 32, 99, 117, 100, 97, 33};

.visible .entry _Z8cgkernelP18cusparseSpMatDescrS0_PdS1_id(
	.param .u64 .ptr .align 1 _Z8cgkernelP18cusparseSpMatDescrS0_PdS1_id_param_0,
	.param .u64 .ptr .align 1 _Z8cgkernelP18cusparseSpMatDescrS0_PdS1_id_param_1,
	.param .u64 .ptr .align 1 _Z8cgkernelP18cusparseSpMatDescrS0_PdS1_id_param_2,
	.param .u64 .ptr .align 1 _Z8cgkernelP18cusparseSpMatDescrS0_PdS1_id_param_3,
	.param .u32 _Z8cgkernelP18cusparseSpMatDescrS0_PdS1_id_param_4,
	.param .f64 _Z8cgkernelP18cusparseSpMatDescrS0_PdS1_id_param_5
)
{
	.reg .b32 	%r<3>;
	.reg .b64 	%rd<3>;

	mov.u64 	%rd1, $str;
	cvta.global.u64 	%rd2, %rd1;
	{ // callseq 0, 0
	.param .b64 param0;
	st.param.b64 	[param0], %rd2;
	.param .b64 param1;
	st.param.b64 	[param1], 0;
	.param .b32 retval0;
	call.uni (retval0), 
	vprintf, 
	(
	param0, 
	param1
	);
	ld.param.b32 	%r1, [retval0];
	} // callseq 0
	ret;

}


// ===== COMPILED SASS (sm_100) =====

	.target	sm_100

	.elftype	@"ET_EXEC"


//--------------------- .note.nv.tkinfo           --------------------------
	.section	.note.nv.tkinfo,"",@"SHT_NOTE"
	.sectionflags	@"SHF_NOTE_NV_TKINFO"
	.tkinfo
        /*0018*/ 	.word	0x00000002
        /*0030*/ 	.string	""
        /*0030*/ 	.string	"ptxas"
        /*0030*/ 	.string	"Cuda compilation tools, release 13.0, V13.0.88"
        /*0030*/ 	.string	"Build cuda_13.0.r13.0/compiler.36424714_0"
        /*0030*/ 	.string	"-arch sm_100 -m 64 "



//--------------------- .note.nv.cuinfo           --------------------------
	.section	.note.nv.cuinfo,"",@"SHT_NOTE"
	.sectionflags	@"SHF_NOTE_NV_CUINFO"
        /*0018*/ 	.short	0x0002
        /*001a*/ 	.short	0x0064
        /*001c*/ 	.short	0x0082
	.zero		2


//--------------------- .nv.info                  --------------------------
	.section	.nv.info,"",@"SHT_CUDA_INFO"
	.align	4


	//----- nvinfo : EIATTR_REGCOUNT
	.align		4
        /*0000*/ 	.byte	0x04, 0x2f
        /*0002*/ 	.short	(.L_2 - .L_1)
	.align		4
.L_1:
        /*0004*/ 	.word	index@(_Z8cgkernelP18cusparseSpMatDescrS0_PdS1_id)
        /*0008*/ 	.word	0x00000018


	//----- nvinfo : EIATTR_FRAME_SIZE
	.align		4
.L_2:
        /*000c*/ 	.byte	0x04, 0x11
        /*000e*/ 	.short	(.L_4 - .L_3)
	.align		4
.L_3:
        /*0010*/ 	.word	index@(_Z8cgkernelP18cusparseSpMatDescrS0_PdS1_id)
        /*0014*/ 	.word	0x00000000


	//----- nvinfo : EIATTR_MIN_STACK_SIZE
	.align		4
.L_4:
        /*0018*/ 	.byte	0x04, 0x12
        /*001a*/ 	.short	(.L_6 - .L_5)
	.align		4
.L_5:
        /*001c*/ 	.word	index@(_Z8cgkernelP18cusparseSpMatDescrS0_PdS1_id)
        /*0020*/ 	.word	0x00000000
.L_6:


//--------------------- .nv.compat                --------------------------
	.section	.nv.compat,"",@"SHT_CUDA_COMPAT_INFO"
	.align	4
        /*0000*/ 	.byte	0x02, 0x09, 0x00, 0x00, 0x02, 0x02, 0x01, 0x00, 0x02, 0x05, 0x05, 0x00, 0x03, 0x07, 0x01, 0x01
        /*0010*/ 	.byte	0x02, 0x03, 0x00, 0x00, 0x02, 0x06, 0x01, 0x00, 0x04, 0x0b, 0x08, 0x00, 0x09, 0x00, 0x00, 0x00
        /*0020*/ 	.byte	0x00, 0x00, 0x00, 0x00


//--------------------- .nv.info._Z8cgkernelP18cusparseSpMatDescrS0_PdS1_id --------------------------
	.section	.nv.info._Z8cgkernelP18cusparseSpMatDescrS0_PdS1_id,"",@"SHT_CUDA_INFO"
	.sectionflags	@""
	.align	4


	//----- nvinfo : EIATTR_CUDA_API_VERSION
	.align		4
        /*0000*/ 	.byte	0x04, 0x37
        /*0002*/ 	.short	(.L_8 - .L_7)
.L_7:
        /*0004*/ 	.word	0x00000082


	//----- nvinfo : EIATTR_KPARAM_INFO
	.align		4
.L_8:
        /*0008*/ 	.byte	0x04, 0x17
        /*000a*/ 	.short	(.L_10 - .L_9)
.L_9:
        /*000c*/ 	.word	0x00000000
        /*0010*/ 	.short	0x0005
        /*0012*/ 	.short	0x0028
        /*0014*/ 	.byte	0x00, 0xf0, 0x21, 0x00


	//----- nvinfo : EIATTR_KPARAM_INFO
	.align		4
.L_10:
        /*0018*/ 	.byte	0x04, 0x17
        /*001a*/ 	.short	(.L_12 - .L_11)
.L_11:
        /*001c*/ 	.word	0x00000000
        /*0020*/ 	.short	0x0004
        /*0022*/ 	.short	0x0020
        /*0024*/ 	.byte	0x00, 0xf0, 0x11, 0x00


	//----- nvinfo : EIATTR_KPARAM_INFO
	.align		4
.L_12:
        /*0028*/ 	.byte	0x04, 0x17
        /*002a*/ 	.short	(.L_14 - .L_13)
.L_13:
        /*002c*/ 	.word	0x00000000
        /*0030*/ 	.short	0x0003
        /*0032*/ 	.short	0x0018
        /*0034*/ 	.byte	0x00, 0xf5, 0x21, 0x00


	//----- nvinfo : EIATTR_KPARAM_INFO
	.align		4
.L_14:
        /*0038*/ 	.byte	0x04, 0x17
        /*003a*/ 	.short	(.L_16 - .L_15)
.L_15:
        /*003c*/ 	.word	0x00000000
        /*0040*/ 	.short	0x0002
        /*0042*/ 	.short	0x0010
        /*0044*/ 	.byte	0x00, 0xf5, 0x21, 0x00


	//----- nvinfo : EIATTR_KPARAM_INFO
	.align		4
.L_16:
        /*0048*/ 	.byte	0x04, 0x17
        /*004a*/ 	.short	(.L_18 - .L_17)
.L_17:
        /*004c*/ 	.word	0x00000000
        /*0050*/ 	.short	0x0001
        /*0052*/ 	.short	0x0008
        /*0054*/ 	.byte	0x00, 0xf5, 0x21, 0x00


	//----- nvinfo : EIATTR_KPARAM_INFO
	.align		4
.L_18:
        /*0058*/ 	.byte	0x04, 0x17
        /*005a*/ 	.short	(.L_20 - .L_19)
.L_19:
        /*005c*/ 	.word	0x00000000
        /*0060*/ 	.short	0x0000
        /*0062*/ 	.short	0x0000
        /*0064*/ 	.byte	0x00, 0xf5, 0x21, 0x00


	//----- nvinfo : EIATTR_SPARSE_MMA_MASK
	.align		4
.L_20:
        /*0068*/ 	.byte	0x03, 0x50
        /*006a*/ 	.short	0x0000


	//----- nvinfo : EIATTR_MAXREG_COUNT
	.align		4
        /*006c*/ 	.byte	0x03, 0x1b
        /*006e*/ 	.short	0x00ff


	//----- nvinfo : EIATTR_EXTERNS
	.align		4
        /*0070*/ 	.byte	0x04, 0x0f
        /*0072*/ 	.short	(.L_22 - .L_21)


	//   ....[0]....
	.align		4
.L_21:
        /*0074*/ 	.word	index@(vprintf)


	//----- nvinfo : EIATTR_MERCURY_ISA_VERSION
	.align		4
.L_22:
        /*0078*/ 	.byte	0x03, 0x5f
        /*007a*/ 	.short	0x0101


	//----- nvinfo : EIATTR_VRC_CTA_INIT_COUNT
	.align		4
        /*007c*/ 	.byte	0x02, 0x4a
	.zero		1
	.zero		1


	//----- nvinfo : EIATTR_SYSCALL_OFFSETS
	.align		4
        /*0080*/ 	.byte	0x04, 0x46
        /*0082*/ 	.short	(.L_24 - .L_23)


	//   ....[0]....
.L_23:
        /*0084*/ 	.word	0x00000080


	//----- nvinfo : EIATTR_EXIT_INSTR_OFFSETS
	.align		4
.L_24:
        /*0088*/ 	.byte	0x04, 0x1c
        /*008a*/ 	.short	(.L_26 - .L_25)


	//   ....[0]....
.L_25:
        /*008c*/ 	.word	0x00000090


	//----- nvinfo : EIATTR_CBANK_PARAM_SIZE
	.align		4
.L_26:
        /*0090*/ 	.byte	0x03, 0x19
        /*0092*/ 	.short	0x0030


	//----- nvinfo : EIATTR_PARAM_CBANK
	.align		4
        /*0094*/ 	.byte	0x04, 0x0a
        /*0096*/ 	.short	(.L_28 - .L_27)
	.align		4
.L_27:
        /*0098*/ 	.word	index@(.nv.constant0._Z8cgkernelP18cusparseSpMatDescrS0_PdS1_id)
        /*009c*/ 	.short	0x0380
        /*009e*/ 	.short	0x0030


	//----- nvinfo : EIATTR_SW_WAR
	.align		4
.L_28:
        /*00a0*/ 	.byte	0x04, 0x36
        /*00a2*/ 	.short	(.L_30 - .L_29)
.L_29:
        /*00a4*/ 	.word	0x00000008
.L_30:


//--------------------- .nv.callgraph             --------------------------
	.section	.nv.callgraph,"",@"SHT_CUDA_CALLGRAPH"
	.align	4
	.sectionentsize	8
	.align		4
        /*0000*/ 	.word	0x00000000
	.align		4
        /*0004*/ 	.word	0xffffffff
	.align		4
        /*0008*/ 	.word	index@(_Z8cgkernelP18cusparseSpMatDescrS0_PdS1_id)
	.align		4
        /*000c*/ 	.word	index@(vprintf)
	.align		4
        /*0010*/ 	.word	0x00000000
	.align		4
        /*0014*/ 	.word	0xfffffffe
	.align		4
        /*0018*/ 	.word	0x00000000
	.align		4
        /*001c*/ 	.word	0xfffffffd
	.align		4
        /*0020*/ 	.word	0x00000000
	.align		4
        /*0024*/ 	.word	0xfffffffc


//--------------------- .nv.constant4             --------------------------
	.section	.nv.constant4,"a",@progbits
	.align	8
	.align		8
.nv.constant4:
        /*0000*/ 	.dword	vprintf
	.align		8
        /*0008*/ 	.dword	$str


//--------------------- .text._Z8cgkernelP18cusparseSpMatDescrS0_PdS1_id --------------------------
	.section	.text._Z8cgkernelP18cusparseSpMatDescrS0_PdS1_id,"ax",@progbits
	.align	128
        .global         _Z8cgkernelP18cusparseSpMatDescrS0_PdS1_id
        .type           _Z8cgkernelP18cusparseSpMatDescrS0_PdS1_id,@function
        .size           _Z8cgkernelP18cusparseSpMatDescrS0_PdS1_id,(.L_x_2 - _Z8cgkernelP18cusparseSpMatDescrS0_PdS1_id)
        .other          _Z8cgkernelP18cusparseSpMatDescrS0_PdS1_id,@"STO_CUDA_ENTRY STV_DEFAULT"
_Z8cgkernelP18cusparseSpMatDescrS0_PdS1_id:
.text._Z8cgkernelP18cusparseSpMatDescrS0_PdS1_id:
[----:B------:R-:W0:Y:S01]  /*0000*/  LDC R1, c[0x0][0x37c] ;  /* 0x0000df00ff017b82 */ /* 0x000e220000000800 */
[----:B------:R-:W-:Y:S01]  /*0010*/  MOV R0, 0x0 ;  /* 0x0000000000007802 */ /* 0x000fe20000000f00 */
[----:B------:R-:W1:Y:S01]  /*0020*/  LDCU.64 UR4, c[0x4][0x8] ;  /* 0x01000100ff0477ac */ /* 0x000e620008000a00 */
[----:B------:R-:W-:-:S05]  /*0030*/  CS2R R6, SRZ ;  /* 0x0000000000067805 */ /* 0x000fca000001ff00 */
[----:B------:R2:W3:Y:S01]  /*0040*/  LDC.64 R2, c[0x4][R0] ;  /* 0x0100000000027b82 */ /* 0x0004e20000000a00 */
[----:B-1----:R-:W-:Y:S02]  /*0050*/  IMAD.U32 R4, RZ, RZ, UR4 ;  /* 0x00000004ff047e24 */ /* 0x002fe4000f8e00ff */
[----:B--2---:R-:W-:-:S07]  /*0060*/  IMAD.U32 R5, RZ, RZ, UR5 ;  /* 0x00000005ff057e24 */ /* 0x004fce000f8e00ff */
[----:B------:R-:W-:-:S07]  /*0070*/  LEPC R20, `(.L_x_0) ;  /* 0x000000001014794e */ /* 0x000fce0000000000 */
[----:B0--3--:R-:W-:Y:S05]  /*0080*/  CALL.ABS.NOINC R2 ;  /* 0x0000000002007343 */ /* 0x009fea0003c00000 */
.L_x_0:
[----:B------:R-:W-:Y:S05]  /*0090*/  EXIT ;  /* 0x000000000000794d */ /* 0x000fea0003800000 */
.L_x_1:
[----:B------:R-:W-:-:S00]  /*00a0*/  BRA `(.L_x_1) ;  /* 0xfffffffc00fc7947 */ /* 0x000fc0000383ffff */
[----:B------:R-:W-:-:S00]  /*00b0*/  NOP ;  /* 0x0000000000007918 */ /* 0x000fc00000000000 */
        /* <DEDUP_REMOVED lines=12> */
.L_x_2:


//--------------------- .nv.global.init           --------------------------
	.section	.nv.global.init,"aw",@progbits
.nv.global.init:
	.type		$str,@object
	.size		$str,(.L_0 - $str)
$str:
        /*0000*/ 	.byte	0x48, 0x65, 0x6c, 0x6c, 0x6f, 0x20, 0x63, 0x75, 0x64, 0x61, 0x21, 0x00
.L_0:


//--------------------- .nv.shared.reserved.0     --------------------------
	.section	.nv.shared.reserved.0,"aw",@nobits
	.weak		__nv_reservedSMEM_offset_0_alias
	.size		__nv_reservedSMEM_offset_0_alias, 0, 64
	.other		__nv_reservedSMEM_offset_0_alias,@"STO_CUDA_RESERVED_SHARED STV_DEFAULT"
__nv_reservedSMEM_offset_0_alias:
	.zero		0
	.zero		64


//--------------------- .nv.constant0._Z8cgkernelP18cusparseSpMatDescrS0_PdS1_id --------------------------
	.section	.nv.constant0._Z8cgkernelP18cusparseSpMatDescrS0_PdS1_id,"a",@progbits
	.sectionflags	@""
	.align	4
.nv.constant0._Z8cgkernelP18cusparseSpMatDescrS0_PdS1_id:
	.zero		944


//--------------------- SYMBOLS --------------------------

	.type		.nv.reservedSmem.offset0,@object
	.size		.nv.reservedSmem.offset0,0x4
	.type		vprintf,@function
